//
// Generated by NVIDIA NVVM Compiler
//
// Compiler Build ID: CL-36424714
// Cuda compilation tools, release 13.0, V13.0.88
// Based on NVVM 20.0.0
//

.version 9.0
.target sm_100
.address_size 64

	// .globl	_Z10prefixScanPi

.visible .entry _Z10prefixScanPi(
	.param .u64 .ptr .align 1 _Z10prefixScanPi_param_0
)
{
	.reg .b32 	%r<5>;
	.reg .b64 	%rd<5>;

	ld.param.u64 	%rd1, [_Z10prefixScanPi_param_0];
	cvta.to.global.u64 	%rd2, %rd1;
	mov.u32 	%r1, %tid.x;
	mov.u32 	%r2, %ctaid.x;
	mov.u32 	%r3, %ntid.x;
	mad.lo.s32 	%r4, %r2, %r3, %r1;
	mul.wide.u32 	%rd3, %r4, 4;
	add.s64 	%rd4, %rd2, %rd3;
	st.global.u32 	[%rd4], %r1;
	ret;

}


// ===== COMPILED SASS (sm_100) =====

	.target	sm_100

	.elftype	@"ET_EXEC"


//--------------------- .note.nv.tkinfo           --------------------------
	.section	.note.nv.tkinfo,"",@"SHT_NOTE"
	.sectionflags	@"SHF_NOTE_NV_TKINFO"
	.tkinfo
        /*0018*/ 	.word	0x00000002
        /*0030*/ 	.string	""
        /*0030*/ 	.string	"ptxas"
        /*0030*/ 	.string	"Cuda compilation tools, release 13.0, V13.0.88"
        /*0030*/ 	.string	"Build cuda_13.0.r13.0/compiler.36424714_0"
        /*0030*/ 	.string	"-arch sm_100 -m 64 "



//--------------------- .note.nv.cuinfo           --------------------------
	.section	.note.nv.cuinfo,"",@"SHT_NOTE"
	.sectionflags	@"SHF_NOTE_NV_CUINFO"
        /*0018*/ 	.short	0x0002
        /*001a*/ 	.short	0x0064
        /*001c*/ 	.short	0x0082
	.zero		2


//--------------------- .nv.info                  --------------------------
	.section	.nv.info,"",@"SHT_CUDA_INFO"
	.align	4


	//----- nvinfo : EIATTR_REGCOUNT
	.align		4
        /*0000*/ 	.byte	0x04, 0x2f
        /*0002*/ 	.short	(.L_1 - .L_0)
	.align		4
.L_0:
        /*0004*/ 	.word	index@(_Z10prefixScanPi)
        /*0008*/ 	.word	0x0000000a


	//----- nvinfo : EIATTR_FRAME_SIZE
	.align		4
.L_1:
        /*000c*/ 	.byte	0x04, 0x11
        /*000e*/ 	.short	(.L_3 - .L_2)
	.align		4
.L_2:
        /*0010*/ 	.word	index@(_Z10prefixScanPi)
        /*0014*/ 	.word	0x00000000


	//----- nvinfo : EIATTR_MIN_STACK_SIZE
	.align		4
.L_3:
        /*0018*/ 	.byte	0x04, 0x12
        /*001a*/ 	.short	(.L_5 - .L_4)
	.align		4
.L_4:
        /*001c*/ 	.word	index@(_Z10prefixScanPi)
        /*0020*/ 	.word	0x00000000
.L_5:


//--------------------- .nv.compat                --------------------------
	.section	.nv.compat,"",@"SHT_CUDA_COMPAT_INFO"
	.align	4
        /*0000*/ 	.byte	0x02, 0x09, 0x00, 0x00, 0x02, 0x02, 0x01, 0x00, 0x02, 0x05, 0x05, 0x00, 0x03, 0x07, 0x01, 0x01
        /*0010*/ 	.byte	0x02, 0x03, 0x00, 0x00, 0x02, 0x06, 0x01, 0x00, 0x04, 0x0b, 0x08, 0x00, 0x09, 0x00, 0x00, 0x00
        /*0020*/ 	.byte	0x00, 0x00, 0x00, 0x00


//--------------------- .nv.info._Z10prefixScanPi --------------------------
	.section	.nv.info._Z10prefixScanPi,"",@"SHT_CUDA_INFO"
	.sectionflags	@""
	.align	4


	//----- nvinfo : EIATTR_CUDA_API_VERSION
	.align		4
        /*0000*/ 	.byte	0x04, 0x37
        /*0002*/ 	.short	(.L_7 - .L_6)
.L_6:
        /*0004*/ 	.word	0x00000082


	//----- nvinfo : EIATTR_KPARAM_INFO
	.align		4
.L_7:
        /*0008*/ 	.byte	0x04, 0x17
        /*000a*/ 	.short	(.L_9 - .L_8)
.L_8:
        /*000c*/ 	.word	0x00000000
        /*0010*/ 	.short	0x0000
        /*0012*/ 	.short	0x0000
        /*0014*/ 	.byte	0x00, 0xf5, 0x21, 0x00


	//----- nvinfo : EIATTR_SPARSE_MMA_MASK
	.align		4
.L_9:
        /*0018*/ 	.byte	0x03, 0x50
        /*001a*/ 	.short	0x0000


	//----- nvinfo : EIATTR_MAXREG_COUNT
	.align		4
        /*001c*/ 	.byte	0x03, 0x1b
        /*001e*/ 	.short	0x00ff


	//----- nvinfo : EIATTR_MERCURY_ISA_VERSION
	.align		4
        /*0020*/ 	.byte	0x03, 0x5f
        /*0022*/ 	.short	0x0101


	//----- nvinfo : EIATTR_VRC_CTA_INIT_COUNT
	.align		4
        /*0024*/ 	.byte	0x02, 0x4a
	.zero		1
	.zero		1


	//----- nvinfo : EIATTR_EXIT_INSTR_OFFSETS
	.align		4
        /*0028*/ 	.byte	0x04, 0x1c
        /*002a*/ 	.short	(.L_11 - .L_10)


	//   ....[0]....
.L_10:
        /*002c*/ 	.word	0x00000090


	//----- nvinfo : EIATTR_CBANK_PARAM_SIZE
	.align		4
.L_11:
        /*0030*/ 	.byte	0x03, 0x19
        /*0032*/ 	.short	0x0008


	//----- nvinfo : EIATTR_PARAM_CBANK
	.align		4
        /*0034*/ 	.byte	0x04, 0x0a
        /*0036*/ 	.short	(.L_13 - .L_12)
	.align		4
.L_12:
        /*0038*/ 	.word	index@(.nv.constant0._Z10prefixScanPi)
        /*003c*/ 	.short	0x0380
        /*003e*/ 	.short	0x0008


	//----- nvinfo : EIATTR_SW_WAR
	.align		4
.L_13:
        /*0040*/ 	.byte	0x04, 0x36
        /*0042*/ 	.short	(.L_15 - .L_14)
.L_14:
        /*0044*/ 	.word	0x00000008
.L_15:


//--------------------- .nv.callgraph             --------------------------
	.section	.nv.callgraph,"",@"SHT_CUDA_CALLGRAPH"
	.align	4
	.sectionentsize	8
	.align		4
        /*0000*/ 	.word	0x00000000
	.align		4
        /*0004*/ 	.word	0xffffffff
	.align		4
        /*0008*/ 	.word	0x00000000
	.align		4
        /*000c*/ 	.word	0xfffffffe
	.align		4
        /*0010*/ 	.word	0x00000000
	.align		4
        /*0014*/ 	.word	0xfffffffd
	.align		4
        /*0018*/ 	.word	0x00000000
	.align		4
        /*001c*/ 	.word	0xfffffffc


//--------------------- .text._Z10prefixScanPi    --------------------------
	.section	.text._Z10prefixScanPi,"ax",@progbits
	.align	128
        .global         _Z10prefixScanPi
        .type           _Z10prefixScanPi,@function
        .size           _Z10prefixScanPi,(.L_x_1 - _Z10prefixScanPi)
        .other          _Z10prefixScanPi,@"STO_CUDA_ENTRY STV_DEFAULT"
_Z10prefixScanPi:
.text._Z10prefixScanPi:
[----:B------:R-:W-:Y:S01]  /*0000*/  LDC R1, c[0x0][0x37c] ;  /* 0x0000df00ff017b82 */ /* 0x000fe20000000800 */
[----:B------:R-:W0:Y:S07]  /*0010*/  S2R R7, SR_TID.X ;  /* 0x0000000000077919 */ /* 0x000e2e0000002100 */
[----:B------:R-:W0:Y:S01]  /*0020*/  S2UR UR6, SR_CTAID.X ;  /* 0x00000000000679c3 */ /* 0x000e220000002500 */
[----:B------:R-:W1:Y:S07]  /*0030*/  LDCU.64 UR4, c[0x0][0x358] ;  /* 0x00006b00ff0477ac */ /* 0x000e6e0008000a00 */
[----:B------:R-:W0:Y:S08]  /*0040*/  LDC R0, c[0x0][0x360] ;  /* 0x0000d800ff007b82 */ /* 0x000e300000000800 */
[----:B------:R-:W2:Y:S01]  /*0050*/  LDC.64 R2, c[0x0][0x380] ;  /* 0x0000e000ff027b82 */ /* 0x000ea20000000a00 */
[----:B0-----:R-:W-:-:S04]  /*0060*/  IMAD R5, R0, UR6, R7 ;  /* 0x0000000600057c24 */ /* 0x001fc8000f8e0207 */
[----:B--2---:R-:W-:-:S05]  /*0070*/  IMAD.WIDE.U32 R2, R5, 0x4, R2 ;  /* 0x0000000405027825 */ /* 0x004fca00078e0002 */
[----:B-1----:R-:W-:Y:S01]  /*0080*/  STG.E desc[UR4][R2.64], R7 ;  /* 0x0000000702007986 */ /* 0x002fe2000c101904 */
[----:B------:R-:W-:Y:S05]  /*0090*/  EXIT ;  /* 0x000000000000794d */ /* 0x000fea0003800000 */
.L_x_0:
[----:B------:R-:W-:-:S00]  /*00a0*/  BRA `(.L_x_0) ;  /* 0xfffffffc00fc7947 */ /* 0x000fc0000383ffff */
[----:B------:R-:W-:-:S00]  /*00b0*/  NOP ;  /* 0x0000000000007918 */ /* 0x000fc00000000000 */
        /* <DEDUP_REMOVED lines=12> */
.L_x_1:


//--------------------- .nv.shared.reserved.0     --------------------------
	.section	.nv.shared.reserved.0,"aw",@nobits
	.weak		__nv_reservedSMEM_offset_0_alias
	.size		__nv_reservedSMEM_offset_0_alias, 0, 64
	.other		__nv_reservedSMEM_offset_0_alias,@"STO_CUDA_RESERVED_SHARED STV_DEFAULT"
__nv_reservedSMEM_offset_0_alias:
	.zero		0
	.zero		64


//--------------------- .nv.constant0._Z10prefixScanPi --------------------------
	.section	.nv.constant0._Z10prefixScanPi,"a",@progbits
	.sectionflags	@""
	.align	4
.nv.constant0._Z10prefixScanPi:
	.zero		904


//--------------------- SYMBOLS --------------------------

	.type		.nv.reservedSmem.offset0,@object
	.size		.nv.reservedSmem.offset0,0x4
